//
// Generated by NVIDIA NVVM Compiler
//
// Compiler Build ID: CL-36424714
// Cuda compilation tools, release 13.0, V13.0.88
// Based on NVVM 20.0.0
//

.version 9.0
.target sm_100
.address_size 64

	// .globl	_Z15transformMatrixPiii

.visible .entry _Z15transformMatrixPiii(
	.param .u64 .ptr .align 1 _Z15transformMatrixPiii_param_0,
	.param .u32 _Z15transformMatrixPiii_param_1,
	.param .u32 _Z15transformMatrixPiii_param_2
)
{
	.reg .pred 	%p<10>;
	.reg .b32 	%r<40>;
	.reg .b64 	%rd<5>;

	ld.param.u64 	%rd3, [_Z15transformMatrixPiii_param_0];
	ld.param.u32 	%r19, [_Z15transformMatrixPiii_param_1];
	ld.param.u32 	%r18, [_Z15transformMatrixPiii_param_2];
	mov.u32 	%r20, %ctaid.x;
	mov.u32 	%r21, %ntid.x;
	mov.u32 	%r22, %tid.x;
	mad.lo.s32 	%r1, %r20, %r21, %r22;
	setp.ge.s32 	%p1, %r1, %r19;
	min.s32 	%r23, %r1, %r18;
	setp.lt.s32 	%p2, %r23, 1;
	or.pred  	%p3, %p2, %p1;
	@%p3 bra 	$L__BB0_9;
	mul.lo.s32 	%r2, %r18, %r1;
	add.s32 	%r25, %r1, 1;
	and.b32  	%r3, %r25, 3;
	and.b32  	%r26, %r25, 2147483644;
	neg.s32 	%r4, %r26;
	cvta.to.global.u64 	%rd1, %rd3;
	mov.b32 	%r34, 0;
$L__BB0_2:
	setp.lt.u32 	%p4, %r1, 3;
	add.s32 	%r29, %r34, %r2;
	mul.wide.u32 	%rd4, %r29, 4;
	add.s64 	%rd2, %rd1, %rd4;
	ld.global.u32 	%r6, [%rd2];
	mov.b32 	%r37, 1;
	@%p4 bra 	$L__BB0_5;
	mul.lo.s32 	%r31, %r6, %r6;
	mul.lo.s32 	%r7, %r31, %r31;
	mov.b32 	%r37, 1;
	mov.u32 	%r35, %r4;
$L__BB0_4:
	mul.lo.s32 	%r37, %r37, %r7;
	add.s32 	%r35, %r35, 4;
	setp.ne.s32 	%p5, %r35, 0;
	@%p5 bra 	$L__BB0_4;
$L__BB0_5:
	setp.eq.s32 	%p6, %r3, 0;
	@%p6 bra 	$L__BB0_8;
	setp.eq.s32 	%p7, %r3, 1;
	mul.lo.s32 	%r37, %r37, %r6;
	@%p7 bra 	$L__BB0_8;
	setp.eq.s32 	%p8, %r3, 2;
	mul.lo.s32 	%r32, %r37, %r6;
	selp.b32 	%r33, 1, %r6, %p8;
	mul.lo.s32 	%r37, %r32, %r33;
$L__BB0_8:
	st.global.u32 	[%rd2], %r37;
	add.s32 	%r34, %r34, 1;
	setp.ne.s32 	%p9, %r34, %r18;
	@%p9 bra 	$L__BB0_2;
$L__BB0_9:
	ret;

}


// ===== COMPILED SASS (sm_100) =====

	.target	sm_100

	.elftype	@"ET_EXEC"


//--------------------- .note.nv.tkinfo           --------------------------
	.section	.note.nv.tkinfo,"",@"SHT_NOTE"
	.sectionflags	@"SHF_NOTE_NV_TKINFO"
	.tkinfo
        /*0018*/ 	.word	0x00000002
        /*0030*/ 	.string	""
        /*0030*/ 	.string	"ptxas"
        /*0030*/ 	.string	"Cuda compilation tools, release 13.0, V13.0.88"
        /*0030*/ 	.string	"Build cuda_13.0.r13.0/compiler.36424714_0"
        /*0030*/ 	.string	"-arch sm_100 -m 64 "



//--------------------- .note.nv.cuinfo           --------------------------
	.section	.note.nv.cuinfo,"",@"SHT_NOTE"
	.sectionflags	@"SHF_NOTE_NV_CUINFO"
        /*0018*/ 	.short	0x0002
        /*001a*/ 	.short	0x0064
        /*001c*/ 	.short	0x0082
	.zero		2


//--------------------- .nv.info                  --------------------------
	.section	.nv.info,"",@"SHT_CUDA_INFO"
	.align	4


	//----- nvinfo : EIATTR_REGCOUNT
	.align		4
        /*0000*/ 	.byte	0x04, 0x2f
        /*0002*/ 	.short	(.L_1 - .L_0)
	.align		4
.L_0:
        /*0004*/ 	.word	index@(_Z15transformMatrixPiii)
        /*0008*/ 	.word	0x0000000f


	//----- nvinfo : EIATTR_FRAME_SIZE
	.align		4
.L_1:
        /*000c*/ 	.byte	0x04, 0x11
        /*000e*/ 	.short	(.L_3 - .L_2)
	.align		4
.L_2:
        /*0010*/ 	.word	index@(_Z15transformMatrixPiii)
        /*0014*/ 	.word	0x00000000


	//----- nvinfo : EIATTR_MIN_STACK_SIZE
	.align		4
.L_3:
        /*0018*/ 	.byte	0x04, 0x12
        /*001a*/ 	.short	(.L_5 - .L_4)
	.align		4
.L_4:
        /*001c*/ 	.word	index@(_Z15transformMatrixPiii)
        /*0020*/ 	.word	0x00000000
.L_5:


//--------------------- .nv.compat                --------------------------
	.section	.nv.compat,"",@"SHT_CUDA_COMPAT_INFO"
	.align	4
        /*0000*/ 	.byte	0x02, 0x09, 0x00, 0x00, 0x02, 0x02, 0x01, 0x00, 0x02, 0x05, 0x05, 0x00, 0x03, 0x07, 0x01, 0x01
        /*0010*/ 	.byte	0x02, 0x03, 0x00, 0x00, 0x02, 0x06, 0x01, 0x00, 0x04, 0x0b, 0x08, 0x00, 0x09, 0x00, 0x00, 0x00
        /*0020*/ 	.byte	0x00, 0x00, 0x00, 0x00


//--------------------- .nv.info._Z15transformMatrixPiii --------------------------
	.section	.nv.info._Z15transformMatrixPiii,"",@"SHT_CUDA_INFO"
	.sectionflags	@""
	.align	4


	//----- nvinfo : EIATTR_CUDA_API_VERSION
	.align		4
        /*0000*/ 	.byte	0x04, 0x37
        /*0002*/ 	.short	(.L_7 - .L_6)
.L_6:
        /*0004*/ 	.word	0x00000082


	//----- nvinfo : EIATTR_KPARAM_INFO
	.align		4
.L_7:
        /*0008*/ 	.byte	0x04, 0x17
        /*000a*/ 	.short	(.L_9 - .L_8)
.L_8:
        /*000c*/ 	.word	0x00000000
        /*0010*/ 	.short	0x0002
        /*0012*/ 	.short	0x000c
        /*0014*/ 	.byte	0x00, 0xf0, 0x11, 0x00


	//----- nvinfo : EIATTR_KPARAM_INFO
	.align		4
.L_9:
        /*0018*/ 	.byte	0x04, 0x17
        /*001a*/ 	.short	(.L_11 - .L_10)
.L_10:
        /*001c*/ 	.word	0x00000000
        /*0020*/ 	.short	0x0001
        /*0022*/ 	.short	0x0008
        /*0024*/ 	.byte	0x00, 0xf0, 0x11, 0x00


	//----- nvinfo : EIATTR_KPARAM_INFO
	.align		4
.L_11:
        /*0028*/ 	.byte	0x04, 0x17
        /*002a*/ 	.short	(.L_13 - .L_12)
.L_12:
        /*002c*/ 	.word	0x00000000
        /*0030*/ 	.short	0x0000
        /*0032*/ 	.short	0x0000
        /*0034*/ 	.byte	0x00, 0xf5, 0x21, 0x00


	//----- nvinfo : EIATTR_SPARSE_MMA_MASK
	.align		4
.L_13:
        /*0038*/ 	.byte	0x03, 0x50
        /*003a*/ 	.short	0x0000


	//----- nvinfo : EIATTR_MAXREG_COUNT
	.align		4
        /*003c*/ 	.byte	0x03, 0x1b
        /*003e*/ 	.short	0x00ff


	//----- nvinfo : EIATTR_MERCURY_ISA_VERSION
	.align		4
        /*0040*/ 	.byte	0x03, 0x5f
        /*0042*/ 	.short	0x0101


	//----- nvinfo : EIATTR_VRC_CTA_INIT_COUNT
	.align		4
        /*0044*/ 	.byte	0x02, 0x4a
	.zero		1
	.zero		1


	//----- nvinfo : EIATTR_EXIT_INSTR_OFFSETS
	.align		4
        /*0048*/ 	.byte	0x04, 0x1c
        /*004a*/ 	.short	(.L_15 - .L_14)


	//   ....[0]....
.L_14:
        /*004c*/ 	.word	0x00000090


	//   ....[1]....
        /*0050*/ 	.word	0x00000480


	//----- nvinfo : EIATTR_CRS_STACK_SIZE
	.align		4
.L_15:
        /*0054*/ 	.byte	0x04, 0x1e
        /*0056*/ 	.short	(.L_17 - .L_16)
.L_16:
        /*0058*/ 	.word	0x00000000


	//----- nvinfo : EIATTR_CBANK_PARAM_SIZE
	.align		4
.L_17:
        /*005c*/ 	.byte	0x03, 0x19
        /*005e*/ 	.short	0x0010


	//----- nvinfo : EIATTR_PARAM_CBANK
	.align		4
        /*0060*/ 	.byte	0x04, 0x0a
        /*0062*/ 	.short	(.L_19 - .L_18)
	.align		4
.L_18:
        /*0064*/ 	.word	index@(.nv.constant0._Z15transformMatrixPiii)
        /*0068*/ 	.short	0x0380
        /*006a*/ 	.short	0x0010


	//----- nvinfo : EIATTR_SW_WAR
	.align		4
.L_19:
        /*006c*/ 	.byte	0x04, 0x36
        /*006e*/ 	.short	(.L_21 - .L_20)
.L_20:
        /*0070*/ 	.word	0x00000008
.L_21:


//--------------------- .nv.callgraph             --------------------------
	.section	.nv.callgraph,"",@"SHT_CUDA_CALLGRAPH"
	.align	4
	.sectionentsize	8
	.align		4
        /*0000*/ 	.word	0x00000000
	.align		4
        /*0004*/ 	.word	0xffffffff
	.align		4
        /*0008*/ 	.word	0x00000000
	.align		4
        /*000c*/ 	.word	0xfffffffe
	.align		4
        /*0010*/ 	.word	0x00000000
	.align		4
        /*0014*/ 	.word	0xfffffffd
	.align		4
        /*0018*/ 	.word	0x00000000
	.align		4
        /*001c*/ 	.word	0xfffffffc


//--------------------- .text._Z15transformMatrixPiii --------------------------
	.section	.text._Z15transformMatrixPiii,"ax",@progbits
	.align	128
        .global         _Z15transformMatrixPiii
        .type           _Z15transformMatrixPiii,@function
        .size           _Z15transformMatrixPiii,(.L_x_10 - _Z15transformMatrixPiii)
        .other          _Z15transformMatrixPiii,@"STO_CUDA_ENTRY STV_DEFAULT"
_Z15transformMatrixPiii:
.text._Z15transformMatrixPiii:
[----:B------:R-:W-:Y:S01]  /*0000*/  LDC R1, c[0x0][0x37c] ;  /* 0x0000df00ff017b82 */ /* 0x000fe20000000800 */
[----:B------:R-:W0:Y:S07]  /*0010*/  S2R R3, SR_TID.X ;  /* 0x0000000000037919 */ /* 0x000e2e0000002100 */
[----:B------:R-:W0:Y:S01]  /*0020*/  S2UR UR4, SR_CTAID.X ;  /* 0x00000000000479c3 */ /* 0x000e220000002500 */
[----:B------:R-:W1:Y:S07]  /*0030*/  LDCU.64 UR6, c[0x0][0x388] ;  /* 0x00007100ff0677ac */ /* 0x000e6e0008000a00 */
[----:B------:R-:W0:Y:S02]  /*0040*/  LDC R0, c[0x0][0x360] ;  /* 0x0000d800ff007b82 */ /* 0x000e240000000800 */
[----:B0-----:R-:W-:-:S05]  /*0050*/  IMAD R0, R0, UR4, R3 ;  /* 0x0000000400007c24 */ /* 0x001fca000f8e0203 */
[C---:B-1----:R-:W-:Y:S02]  /*0060*/  ISETP.GE.AND P0, PT, R0.reuse, UR6, PT ;  /* 0x0000000600007c0c */ /* 0x042fe4000bf06270 */
[----:B------:R-:W-:-:S04]  /*0070*/  VIMNMX R2, PT, PT, R0, UR7, PT ;  /* 0x0000000700027c48 */ /* 0x000fc8000bfe0100 */
[----:B------:R-:W-:-:S13]  /*0080*/  ISETP.LT.OR P0, PT, R2, 0x1, P0 ;  /* 0x000000010200780c */ /* 0x000fda0000701670 */
[----:B------:R-:W-:Y:S05]  /*0090*/  @P0 EXIT ;  /* 0x000000000000094d */ /* 0x000fea0003800000 */
[----:B------:R-:W-:Y:S01]  /*00a0*/  VIADD R2, R0, 0x1 ;  /* 0x0000000100027836 */ /* 0x000fe20000000000 */
[----:B------:R-:W0:Y:S04]  /*00b0*/  LDCU.64 UR6, c[0x0][0x358] ;  /* 0x00006b00ff0677ac */ /* 0x000e280008000a00 */
[C---:B------:R-:W-:Y:S01]  /*00c0*/  LOP3.LUT R9, R2.reuse, 0x7ffffffc, RZ, 0xc0, !PT ;  /* 0x7ffffffc02097812 */ /* 0x040fe200078ec0ff */
[----:B------:R-:W-:Y:S01]  /*00d0*/  UMOV UR4, URZ ;  /* 0x000000ff00047c82 */ /* 0x000fe20008000000 */
[----:B------:R-:W-:-:S03]  /*00e0*/  LOP3.LUT R4, R2, 0x3, RZ, 0xc0, !PT ;  /* 0x0000000302047812 */ /* 0x000fc600078ec0ff */
[----:B------:R-:W-:-:S07]  /*00f0*/  IMAD.MOV R8, RZ, RZ, -R9 ;  /* 0x000000ffff087224 */ /* 0x000fce00078e0a09 */
.L_x_8:
[----:B-1----:R-:W1:Y:S08]  /*0100*/  LDC R7, c[0x0][0x38c] ;  /* 0x0000e300ff077b82 */ /* 0x002e700000000800 */
[----:B------:R-:W2:Y:S01]  /*0110*/  LDC.64 R2, c[0x0][0x380] ;  /* 0x0000e000ff027b82 */ /* 0x000ea20000000a00 */
[----:B-1----:R-:W-:-:S04]  /*0120*/  IMAD R5, R0, R7, UR4 ;  /* 0x0000000400057e24 */ /* 0x002fc8000f8e0207 */
[----:B--2---:R-:W-:-:S05]  /*0130*/  IMAD.WIDE.U32 R2, R5, 0x4, R2 ;  /* 0x0000000405027825 */ /* 0x004fca00078e0002 */
[----:B0----5:R0:W5:Y:S01]  /*0140*/  LDG.E R10, desc[UR6][R2.64] ;  /* 0x00000006020a7981 */ /* 0x021162000c1e1900 */
[----:B------:R-:W-:Y:S01]  /*0150*/  ISETP.GE.U32.AND P0, PT, R0, 0x3, PT ;  /* 0x000000030000780c */ /* 0x000fe20003f06070 */
[----:B------:R-:W-:Y:S01]  /*0160*/  UIADD3 UR4, UPT, UPT, UR4, 0x1, URZ ;  /* 0x0000000104047890 */ /* 0x000fe2000fffe0ff */
[----:B------:R-:W-:Y:S01]  /*0170*/  BSSY.RECONVERGENT B0, `(.L_x_0) ;  /* 0x0000024000007945 */ /* 0x000fe20003800200 */
[----:B------:R-:W-:-:S04]  /*0180*/  HFMA2 R5, -RZ, RZ, 0, 5.9604644775390625e-08 ;  /* 0x00000001ff057431 */ /* 0x000fc800000001ff */
[----:B------:R-:W-:-:S06]  /*0190*/  ISETP.NE.AND P1, PT, R7, UR4, PT ;  /* 0x0000000407007c0c */ /* 0x000fcc000bf25270 */
[----:B0-----:R-:W-:Y:S07]  /*01a0*/  @!P0 BRA `(.L_x_1) ;  /* 0x0000000000808947 */ /* 0x001fee0003800000 */
[----:B------:R-:W-:Y:S01]  /*01b0*/  IMAD.MOV R5, RZ, RZ, -R9 ;  /* 0x000000ffff057224 */ /* 0x000fe200078e0a09 */
[----:B------:R-:W-:Y:S01]  /*01c0*/  MOV R7, R8 ;  /* 0x0000000800077202 */ /* 0x000fe20000000f00 */
[----:B-----5:R-:W-:-:S03]  /*01d0*/  IMAD R6, R10, R10, RZ ;  /* 0x0000000a0a067224 */ /* 0x020fc600078e02ff */
[----:B------:R-:W-:Y:S01]  /*01e0*/  ISETP.GE.AND P0, PT, R5, RZ, PT ;  /* 0x000000ff0500720c */ /* 0x000fe20003f06270 */
[----:B------:R-:W-:Y:S02]  /*01f0*/  IMAD.MOV.U32 R5, RZ, RZ, 0x1 ;  /* 0x00000001ff057424 */ /* 0x000fe400078e00ff */
[----:B------:R-:W-:-:S10]  /*0200*/  IMAD R12, R6, R6, RZ ;  /* 0x00000006060c7224 */ /* 0x000fd400078e02ff */
[----:B------:R-:W-:Y:S05]  /*0210*/  @P0 BRA `(.L_x_2) ;  /* 0x0000000000540947 */ /* 0x000fea0003800000 */
[----:B------:R-:W-:Y:S01]  /*0220*/  IMAD.MOV R6, RZ, RZ, -R7 ;  /* 0x000000ffff067224 */ /* 0x000fe200078e0a07 */
[----:B------:R-:W-:Y:S01]  /*0230*/  BSSY.RECONVERGENT B1, `(.L_x_3) ;  /* 0x000000b000017945 */ /* 0x000fe20003800200 */
[----:B------:R-:W-:-:S03]  /*0240*/  PLOP3.LUT P0, PT, PT, PT, PT, 0x80, 0x8 ;  /* 0x000000000008781c */ /* 0x000fc60003f0f070 */
[----:B------:R-:W-:-:S13]  /*0250*/  ISETP.GT.AND P2, PT, R6, 0xc, PT ;  /* 0x0000000c0600780c */ /* 0x000fda0003f44270 */
[----:B------:R-:W-:Y:S05]  /*0260*/  @!P2 BRA `(.L_x_4) ;  /* 0x00000000001ca947 */ /* 0x000fea0003800000 */
[----:B------:R-:W-:Y:S01]  /*0270*/  PLOP3.LUT P0, PT, PT, PT, PT, 0x8, 0x80 ;  /* 0x000000000080781c */ /* 0x000fe20003f0e170 */
[----:B------:R-:W-:-:S12]  /*0280*/  IMAD R6, R12, R12, RZ ;  /* 0x0000000c0c067224 */ /* 0x000fd800078e02ff */
.L_x_5:
[----:B------:R-:W-:Y:S02]  /*0290*/  VIADD R7, R7, 0x10 ;  /* 0x0000001007077836 */ /* 0x000fe40000000000 */
[----:B------:R-:W-:-:S03]  /*02a0*/  IMAD R5, R5, R6, RZ ;  /* 0x0000000605057224 */ /* 0x000fc600078e02ff */
[----:B------:R-:W-:Y:S01]  /*02b0*/  ISETP.GE.AND P2, PT, R7, -0xc, PT ;  /* 0xfffffff40700780c */ /* 0x000fe20003f46270 */
[----:B------:R-:W-:-:S12]  /*02c0*/  IMAD R5, R5, R6, RZ ;  /* 0x0000000605057224 */ /* 0x000fd800078e02ff */
[----:B------:R-:W-:Y:S05]  /*02d0*/  @!P2 BRA `(.L_x_5) ;  /* 0xfffffffc00eca947 */ /* 0x000fea000383ffff */
.L_x_4:
[----:B------:R-:W-:Y:S05]  /*02e0*/  BSYNC.RECONVERGENT B1 ;  /* 0x0000000000017941 */ /* 0x000fea0003800200 */
.L_x_3:
[----:B------:R-:W-:-:S04]  /*02f0*/  IADD3 R6, PT, PT, -R7, RZ, RZ ;  /* 0x000000ff07067210 */ /* 0x000fc80007ffe1ff */
[----:B------:R-:W-:-:S13]  /*0300*/  ISETP.GT.AND P2, PT, R6, 0x4, PT ;  /* 0x000000040600780c */ /* 0x000fda0003f44270 */
[----:B------:R-:W-:Y:S01]  /*0310*/  @P2 VIADD R7, R7, 0x8 ;  /* 0x0000000807072836 */ /* 0x000fe20000000000 */
[----:B------:R-:W-:Y:S01]  /*0320*/  @P2 PLOP3.LUT P0, PT, PT, PT, PT, 0x8, 0x80 ;  /* 0x000000000080281c */ /* 0x000fe20003f0e170 */
[----:B------:R-:W-:-:S03]  /*0330*/  @P2 IMAD R6, R5, R12, RZ ;  /* 0x0000000c05062224 */ /* 0x000fc600078e02ff */
[----:B------:R-:W-:Y:S01]  /*0340*/  ISETP.NE.OR P0, PT, R7, RZ, P0 ;  /* 0x000000ff0700720c */ /* 0x000fe20000705670 */
[----:B------:R-:W-:-:S12]  /*0350*/  @P2 IMAD R5, R12, R6, RZ ;  /* 0x000000060c052224 */ /* 0x000fd800078e02ff */
[----:B------:R-:W-:Y:S05]  /*0360*/  @!P0 BRA `(.L_x_1) ;  /* 0x0000000000108947 */ /* 0x000fea0003800000 */
.L_x_2:
[----:B------:R-:W-:Y:S01]  /*0370*/  IADD3 R7, PT, PT, R7, 0x4, RZ ;  /* 0x0000000407077810 */ /* 0x000fe20007ffe0ff */
[----:B------:R-:W-:-:S03]  /*0380*/  IMAD R5, R12, R5, RZ ;  /* 0x000000050c057224 */ /* 0x000fc600078e02ff */
[----:B------:R-:W-:-:S13]  /*0390*/  ISETP.NE.AND P0, PT, R7, RZ, PT ;  /* 0x000000ff0700720c */ /* 0x000fda0003f05270 */
[----:B------:R-:W-:Y:S05]  /*03a0*/  @P0 BRA `(.L_x_2) ;  /* 0xfffffffc00f00947 */ /* 0x000fea000383ffff */
.L_x_1:
[----:B------:R-:W-:Y:S05]  /*03b0*/  BSYNC.RECONVERGENT B0 ;  /* 0x0000000000007941 */ /* 0x000fea0003800200 */
.L_x_0:
[----:B------:R-:W-:Y:S01]  /*03c0*/  ISETP.NE.AND P0, PT, R4, RZ, PT ;  /* 0x000000ff0400720c */ /* 0x000fe20003f05270 */
[----:B------:R-:W-:-:S12]  /*03d0*/  BSSY.RECONVERGENT B0, `(.L_x_6) ;  /* 0x0000008000007945 */ /* 0x000fd80003800200 */
[----:B------:R-:W-:Y:S05]  /*03e0*/  @!P0 BRA `(.L_x_7) ;  /* 0x0000000000188947 */ /* 0x000fea0003800000 */
[----:B------:R-:W-:Y:S01]  /*03f0*/  ISETP.NE.AND P0, PT, R4, 0x1, PT ;  /* 0x000000010400780c */ /* 0x000fe20003f05270 */
[----:B-----5:R-:W-:-:S12]  /*0400*/  IMAD R5, R10, R5, RZ ;  /* 0x000000050a057224 */ /* 0x020fd800078e02ff */
[----:B------:R-:W-:Y:S01]  /*0410*/  @P0 ISETP.NE.AND P2, PT, R4, 0x2, PT ;  /* 0x000000020400080c */ /* 0x000fe20003f45270 */
[----:B------:R-:W-:-:S03]  /*0420*/  @P0 IMAD R7, R10, R5, RZ ;  /* 0x000000050a070224 */ /* 0x000fc600078e02ff */
[----:B------:R-:W-:-:S05]  /*0430*/  @P0 SEL R6, R10, 0x1, P2 ;  /* 0x000000010a060807 */ /* 0x000fca0001000000 */
[----:B------:R-:W-:-:S07]  /*0440*/  @P0 IMAD R5, R7, R6, RZ ;  /* 0x0000000607050224 */ /* 0x000fce00078e02ff */
.L_x_7:
[----:B------:R-:W-:Y:S05]  /*0450*/  BSYNC.RECONVERGENT B0 ;  /* 0x0000000000007941 */ /* 0x000fea0003800200 */
.L_x_6:
[----:B------:R1:W-:Y:S01]  /*0460*/  STG.E desc[UR6][R2.64], R5 ;  /* 0x0000000502007986 */ /* 0x0003e2000c101906 */
[----:B------:R-:W-:Y:S05]  /*0470*/  @P1 BRA `(.L_x_8) ;  /* 0xfffffffc00201947 */ /* 0x000fea000383ffff */
[----:B------:R-:W-:Y:S05]  /*0480*/  EXIT ;  /* 0x000000000000794d */ /* 0x000fea0003800000 */
.L_x_9:
[----:B------:R-:W-:-:S00]  /*0490*/  BRA `(.L_x_9) ;  /* 0xfffffffc00fc7947 */ /* 0x000fc0000383ffff */
[----:B------:R-:W-:-:S00]  /*04a0*/  NOP ;  /* 0x0000000000007918 */ /* 0x000fc00000000000 */
        /* <DEDUP_REMOVED lines=13> */
.L_x_10:


//--------------------- .nv.shared.reserved.0     --------------------------
	.section	.nv.shared.reserved.0,"aw",@nobits
	.weak		__nv_reservedSMEM_offset_0_alias
	.size		__nv_reservedSMEM_offset_0_alias, 0, 64
	.other		__nv_reservedSMEM_offset_0_alias,@"STO_CUDA_RESERVED_SHARED STV_DEFAULT"
__nv_reservedSMEM_offset_0_alias:
	.zero		0
	.zero		64


//--------------------- .nv.constant0._Z15transformMatrixPiii --------------------------
	.section	.nv.constant0._Z15transformMatrixPiii,"a",@progbits
	.sectionflags	@""
	.align	4
.nv.constant0._Z15transformMatrixPiii:
	.zero		912


//--------------------- SYMBOLS --------------------------

	.type		.nv.reservedSmem.offset0,@object
	.size		.nv.reservedSmem.offset0,0x4
